//
// Generated by NVIDIA NVVM Compiler
//
// Compiler Build ID: CL-36424714
// Cuda compilation tools, release 13.0, V13.0.88
// Based on NVVM 20.0.0
//

.version 9.0
.target sm_100
.address_size 64

	// .globl	_Z12vecAddKernelPfS_S_

.visible .entry _Z12vecAddKernelPfS_S_(
	.param .u64 .ptr .align 1 _Z12vecAddKernelPfS_S__param_0,
	.param .u64 .ptr .align 1 _Z12vecAddKernelPfS_S__param_1,
	.param .u64 .ptr .align 1 _Z12vecAddKernelPfS_S__param_2
)
{
	.reg .pred 	%p<2>;
	.reg .b32 	%r<5>;
	.reg .b32 	%f<4>;
	.reg .b64 	%rd<11>;

	ld.param.u64 	%rd1, [_Z12vecAddKernelPfS_S__param_0];
	ld.param.u64 	%rd2, [_Z12vecAddKernelPfS_S__param_1];
	ld.param.u64 	%rd3, [_Z12vecAddKernelPfS_S__param_2];
	mov.u32 	%r2, %tid.x;
	mov.u32 	%r3, %ntid.x;
	mov.u32 	%r4, %ctaid.x;
	mad.lo.s32 	%r1, %r3, %r4, %r2;
	setp.gt.s32 	%p1, %r1, 999;
	@%p1 bra 	$L__BB0_2;
	cvta.to.global.u64 	%rd4, %rd1;
	cvta.to.global.u64 	%rd5, %rd2;
	cvta.to.global.u64 	%rd6, %rd3;
	mul.wide.s32 	%rd7, %r1, 4;
	add.s64 	%rd8, %rd4, %rd7;
	ld.global.f32 	%f1, [%rd8];
	add.s64 	%rd9, %rd5, %rd7;
	ld.global.f32 	%f2, [%rd9];
	add.f32 	%f3, %f1, %f2;
	add.s64 	%rd10, %rd6, %rd7;
	st.global.f32 	[%rd10], %f3;
$L__BB0_2:
	ret;

}


// ===== COMPILED SASS (sm_100) =====

	.target	sm_100

	.elftype	@"ET_EXEC"


//--------------------- .note.nv.tkinfo           --------------------------
	.section	.note.nv.tkinfo,"",@"SHT_NOTE"
	.sectionflags	@"SHF_NOTE_NV_TKINFO"
	.tkinfo
        /*0018*/ 	.word	0x00000002
        /*0030*/ 	.string	""
        /*0030*/ 	.string	"ptxas"
        /*0030*/ 	.string	"Cuda compilation tools, release 13.0, V13.0.88"
        /*0030*/ 	.string	"Build cuda_13.0.r13.0/compiler.36424714_0"
        /*0030*/ 	.string	"-arch sm_100 -m 64 "



//--------------------- .note.nv.cuinfo           --------------------------
	.section	.note.nv.cuinfo,"",@"SHT_NOTE"
	.sectionflags	@"SHF_NOTE_NV_CUINFO"
        /*0018*/ 	.short	0x0002
        /*001a*/ 	.short	0x0064
        /*001c*/ 	.short	0x0082
	.zero		2


//--------------------- .nv.info                  --------------------------
	.section	.nv.info,"",@"SHT_CUDA_INFO"
	.align	4


	//----- nvinfo : EIATTR_REGCOUNT
	.align		4
        /*0000*/ 	.byte	0x04, 0x2f
        /*0002*/ 	.short	(.L_1 - .L_0)
	.align		4
.L_0:
        /*0004*/ 	.word	index@(_Z12vecAddKernelPfS_S_)
        /*0008*/ 	.word	0x0000000c


	//----- nvinfo : EIATTR_FRAME_SIZE
	.align		4
.L_1:
        /*000c*/ 	.byte	0x04, 0x11
        /*000e*/ 	.short	(.L_3 - .L_2)
	.align		4
.L_2:
        /*0010*/ 	.word	index@(_Z12vecAddKernelPfS_S_)
        /*0014*/ 	.word	0x00000000


	//----- nvinfo : EIATTR_MIN_STACK_SIZE
	.align		4
.L_3:
        /*0018*/ 	.byte	0x04, 0x12
        /*001a*/ 	.short	(.L_5 - .L_4)
	.align		4
.L_4:
        /*001c*/ 	.word	index@(_Z12vecAddKernelPfS_S_)
        /*0020*/ 	.word	0x00000000
.L_5:


//--------------------- .nv.compat                --------------------------
	.section	.nv.compat,"",@"SHT_CUDA_COMPAT_INFO"
	.align	4
        /*0000*/ 	.byte	0x02, 0x09, 0x00, 0x00, 0x02, 0x02, 0x01, 0x00, 0x02, 0x05, 0x05, 0x00, 0x03, 0x07, 0x01, 0x01
        /*0010*/ 	.byte	0x02, 0x03, 0x00, 0x00, 0x02, 0x06, 0x01, 0x00, 0x04, 0x0b, 0x08, 0x00, 0x09, 0x00, 0x00, 0x00
        /*0020*/ 	.byte	0x00, 0x00, 0x00, 0x00


//--------------------- .nv.info._Z12vecAddKernelPfS_S_ --------------------------
	.section	.nv.info._Z12vecAddKernelPfS_S_,"",@"SHT_CUDA_INFO"
	.sectionflags	@""
	.align	4


	//----- nvinfo : EIATTR_CUDA_API_VERSION
	.align		4
        /*0000*/ 	.byte	0x04, 0x37
        /*0002*/ 	.short	(.L_7 - .L_6)
.L_6:
        /*0004*/ 	.word	0x00000082


	//----- nvinfo : EIATTR_KPARAM_INFO
	.align		4
.L_7:
        /*0008*/ 	.byte	0x04, 0x17
        /*000a*/ 	.short	(.L_9 - .L_8)
.L_8:
        /*000c*/ 	.word	0x00000000
        /*0010*/ 	.short	0x0002
        /*0012*/ 	.short	0x0010
        /*0014*/ 	.byte	0x00, 0xf5, 0x21, 0x00


	//----- nvinfo : EIATTR_KPARAM_INFO
	.align		4
.L_9:
        /*0018*/ 	.byte	0x04, 0x17
        /*001a*/ 	.short	(.L_11 - .L_10)
.L_10:
        /*001c*/ 	.word	0x00000000
        /*0020*/ 	.short	0x0001
        /*0022*/ 	.short	0x0008
        /*0024*/ 	.byte	0x00, 0xf5, 0x21, 0x00


	//----- nvinfo : EIATTR_KPARAM_INFO
	.align		4
.L_11:
        /*0028*/ 	.byte	0x04, 0x17
        /*002a*/ 	.short	(.L_13 - .L_12)
.L_12:
        /*002c*/ 	.word	0x00000000
        /*0030*/ 	.short	0x0000
        /*0032*/ 	.short	0x0000
        /*0034*/ 	.byte	0x00, 0xf5, 0x21, 0x00


	//----- nvinfo : EIATTR_SPARSE_MMA_MASK
	.align		4
.L_13:
        /*0038*/ 	.byte	0x03, 0x50
        /*003a*/ 	.short	0x0000


	//----- nvinfo : EIATTR_MAXREG_COUNT
	.align		4
        /*003c*/ 	.byte	0x03, 0x1b
        /*003e*/ 	.short	0x00ff


	//----- nvinfo : EIATTR_MERCURY_ISA_VERSION
	.align		4
        /*0040*/ 	.byte	0x03, 0x5f
        /*0042*/ 	.short	0x0101


	//----- nvinfo : EIATTR_VRC_CTA_INIT_COUNT
	.align		4
        /*0044*/ 	.byte	0x02, 0x4a
	.zero		1
	.zero		1


	//----- nvinfo : EIATTR_EXIT_INSTR_OFFSETS
	.align		4
        /*0048*/ 	.byte	0x04, 0x1c
        /*004a*/ 	.short	(.L_15 - .L_14)


	//   ....[0]....
.L_14:
        /*004c*/ 	.word	0x00000060


	//   ....[1]....
        /*0050*/ 	.word	0x00000120


	//----- nvinfo : EIATTR_CBANK_PARAM_SIZE
	.align		4
.L_15:
        /*0054*/ 	.byte	0x03, 0x19
        /*0056*/ 	.short	0x0018


	//----- nvinfo : EIATTR_PARAM_CBANK
	.align		4
        /*0058*/ 	.byte	0x04, 0x0a
        /*005a*/ 	.short	(.L_17 - .L_16)
	.align		4
.L_16:
        /*005c*/ 	.word	index@(.nv.constant0._Z12vecAddKernelPfS_S_)
        /*0060*/ 	.short	0x0380
        /*0062*/ 	.short	0x0018


	//----- nvinfo : EIATTR_SW_WAR
	.align		4
.L_17:
        /*0064*/ 	.byte	0x04, 0x36
        /*0066*/ 	.short	(.L_19 - .L_18)
.L_18:
        /*0068*/ 	.word	0x00000008
.L_19:


//--------------------- .nv.callgraph             --------------------------
	.section	.nv.callgraph,"",@"SHT_CUDA_CALLGRAPH"
	.align	4
	.sectionentsize	8
	.align		4
        /*0000*/ 	.word	0x00000000
	.align		4
        /*0004*/ 	.word	0xffffffff
	.align		4
        /*0008*/ 	.word	0x00000000
	.align		4
        /*000c*/ 	.word	0xfffffffe
	.align		4
        /*0010*/ 	.word	0x00000000
	.align		4
        /*0014*/ 	.word	0xfffffffd
	.align		4
        /*0018*/ 	.word	0x00000000
	.align		4
        /*001c*/ 	.word	0xfffffffc


//--------------------- .text._Z12vecAddKernelPfS_S_ --------------------------
	.section	.text._Z12vecAddKernelPfS_S_,"ax",@progbits
	.align	128
        .global         _Z12vecAddKernelPfS_S_
        .type           _Z12vecAddKernelPfS_S_,@function
        .size           _Z12vecAddKernelPfS_S_,(.L_x_1 - _Z12vecAddKernelPfS_S_)
        .other          _Z12vecAddKernelPfS_S_,@"STO_CUDA_ENTRY STV_DEFAULT"
_Z12vecAddKernelPfS_S_:
.text._Z12vecAddKernelPfS_S_:
[----:B------:R-:W-:Y:S01]  /*0000*/  LDC R1, c[0x0][0x37c] ;  /* 0x0000df00ff017b82 */ /* 0x000fe20000000800 */
[----:B------:R-:W0:Y:S01]  /*0010*/  S2R R9, SR_TID.X ;  /* 0x0000000000097919 */ /* 0x000e220000002100 */
[----:B------:R-:W0:Y:S01]  /*0020*/  LDCU UR4, c[0x0][0x360] ;  /* 0x00006c00ff0477ac */ /* 0x000e220008000800 */
[----:B------:R-:W0:Y:S02]  /*0030*/  S2R R0, SR_CTAID.X ;  /* 0x0000000000007919 */ /* 0x000e240000002500 */
[----:B0-----:R-:W-:-:S05]  /*0040*/  IMAD R9, R0, UR4, R9 ;  /* 0x0000000400097c24 */ /* 0x001fca000f8e0209 */
[----:B------:R-:W-:-:S13]  /*0050*/  ISETP.GT.AND P0, PT, R9, 0x3e7, PT ;  /* 0x000003e70900780c */ /* 0x000fda0003f04270 */
[----:B------:R-:W-:Y:S05]  /*0060*/  @P0 EXIT ;  /* 0x000000000000094d */ /* 0x000fea0003800000 */
[----:B------:R-:W0:Y:S01]  /*0070*/  LDC.64 R2, c[0x0][0x380] ;  /* 0x0000e000ff027b82 */ /* 0x000e220000000a00 */
[----:B------:R-:W1:Y:S07]  /*0080*/  LDCU.64 UR4, c[0x0][0x358] ;  /* 0x00006b00ff0477ac */ /* 0x000e6e0008000a00 */
[----:B------:R-:W2:Y:S08]  /*0090*/  LDC.64 R4, c[0x0][0x388] ;  /* 0x0000e200ff047b82 */ /* 0x000eb00000000a00 */
[----:B------:R-:W3:Y:S01]  /*00a0*/  LDC.64 R6, c[0x0][0x390] ;  /* 0x0000e400ff067b82 */ /* 0x000ee20000000a00 */
[----:B0-----:R-:W-:-:S06]  /*00b0*/  IMAD.WIDE R2, R9, 0x4, R2 ;  /* 0x0000000409027825 */ /* 0x001fcc00078e0202 */
[----:B-1----:R-:W4:Y:S01]  /*00c0*/  LDG.E R2, desc[UR4][R2.64] ;  /* 0x0000000402027981 */ /* 0x002f22000c1e1900 */
[----:B--2---:R-:W-:-:S06]  /*00d0*/  IMAD.WIDE R4, R9, 0x4, R4 ;  /* 0x0000000409047825 */ /* 0x004fcc00078e0204 */
[----:B------:R-:W4:Y:S01]  /*00e0*/  LDG.E R5, desc[UR4][R4.64] ;  /* 0x0000000404057981 */ /* 0x000f22000c1e1900 */
[----:B---3--:R-:W-:-:S04]  /*00f0*/  IMAD.WIDE R6, R9, 0x4, R6 ;  /* 0x0000000409067825 */ /* 0x008fc800078e0206 */
[----:B----4-:R-:W-:-:S05]  /*0100*/  FADD R9, R2, R5 ;  /* 0x0000000502097221 */ /* 0x010fca0000000000 */
[----:B------:R-:W-:Y:S01]  /*0110*/  STG.E desc[UR4][R6.64], R9 ;  /* 0x0000000906007986 */ /* 0x000fe2000c101904 */
[----:B------:R-:W-:Y:S05]  /*0120*/  EXIT ;  /* 0x000000000000794d */ /* 0x000fea0003800000 */
.L_x_0:
[----:B------:R-:W-:-:S00]  /*0130*/  BRA `(.L_x_0) ;  /* 0xfffffffc00fc7947 */ /* 0x000fc0000383ffff */
[----:B------:R-:W-:-:S00]  /*0140*/  NOP ;  /* 0x0000000000007918 */ /* 0x000fc00000000000 */
        /* <DEDUP_REMOVED lines=11> */
.L_x_1:


//--------------------- .nv.shared.reserved.0     --------------------------
	.section	.nv.shared.reserved.0,"aw",@nobits
	.weak		__nv_reservedSMEM_offset_0_alias
	.size		__nv_reservedSMEM_offset_0_alias, 0, 64
	.other		__nv_reservedSMEM_offset_0_alias,@"STO_CUDA_RESERVED_SHARED STV_DEFAULT"
__nv_reservedSMEM_offset_0_alias:
	.zero		0
	.zero		64


//--------------------- .nv.constant0._Z12vecAddKernelPfS_S_ --------------------------
	.section	.nv.constant0._Z12vecAddKernelPfS_S_,"a",@progbits
	.sectionflags	@""
	.align	4
.nv.constant0._Z12vecAddKernelPfS_S_:
	.zero		920


//--------------------- SYMBOLS --------------------------

	.type		.nv.reservedSmem.offset0,@object
	.size		.nv.reservedSmem.offset0,0x4
